//
// Generated by NVIDIA NVVM Compiler
//
// Compiler Build ID: CL-36424714
// Cuda compilation tools, release 13.0, V13.0.88
// Based on NVVM 20.0.0
//

.version 9.0
.target sm_100
.address_size 64

	// .globl	_Z9copyStr_aPcS_ii

.visible .entry _Z9copyStr_aPcS_ii(
	.param .u64 .ptr .align 1 _Z9copyStr_aPcS_ii_param_0,
	.param .u64 .ptr .align 1 _Z9copyStr_aPcS_ii_param_1,
	.param .u32 _Z9copyStr_aPcS_ii_param_2,
	.param .u32 _Z9copyStr_aPcS_ii_param_3
)
{
	.reg .pred 	%p<10>;
	.reg .b16 	%rs<30>;
	.reg .b32 	%r<37>;
	.reg .b64 	%rd<27>;

	ld.param.u64 	%rd10, [_Z9copyStr_aPcS_ii_param_0];
	ld.param.u64 	%rd11, [_Z9copyStr_aPcS_ii_param_1];
	ld.param.u32 	%r22, [_Z9copyStr_aPcS_ii_param_2];
	cvta.to.global.u64 	%rd1, %rd11;
	cvta.to.global.u64 	%rd2, %rd10;
	setp.lt.s32 	%p1, %r22, 1;
	@%p1 bra 	$L__BB0_13;
	mov.u32 	%r24, %ntid.x;
	mov.u32 	%r25, %ctaid.x;
	mov.u32 	%r26, %tid.x;
	mad.lo.s32 	%r27, %r25, %r24, %r26;
	mul.lo.s32 	%r1, %r22, %r27;
	and.b32  	%r2, %r22, 15;
	setp.lt.u32 	%p2, %r22, 16;
	mov.b32 	%r33, 0;
	@%p2 bra 	$L__BB0_4;
	and.b32  	%r33, %r22, 2147483632;
	neg.s32 	%r31, %r33;
	add.s64 	%rd25, %rd2, 7;
	add.s64 	%rd4, %rd1, 7;
	mov.u32 	%r30, %r1;
$L__BB0_3:
	.pragma "nounroll";
	cvt.s64.s32 	%rd12, %r30;
	add.s64 	%rd13, %rd4, %rd12;
	ld.global.u8 	%rs1, [%rd25+-7];
	st.global.u8 	[%rd13+-7], %rs1;
	ld.global.u8 	%rs2, [%rd25+-6];
	st.global.u8 	[%rd13+-6], %rs2;
	ld.global.u8 	%rs3, [%rd25+-5];
	st.global.u8 	[%rd13+-5], %rs3;
	ld.global.u8 	%rs4, [%rd25+-4];
	st.global.u8 	[%rd13+-4], %rs4;
	ld.global.u8 	%rs5, [%rd25+-3];
	st.global.u8 	[%rd13+-3], %rs5;
	ld.global.u8 	%rs6, [%rd25+-2];
	st.global.u8 	[%rd13+-2], %rs6;
	ld.global.u8 	%rs7, [%rd25+-1];
	st.global.u8 	[%rd13+-1], %rs7;
	ld.global.u8 	%rs8, [%rd25];
	st.global.u8 	[%rd13], %rs8;
	ld.global.u8 	%rs9, [%rd25+1];
	st.global.u8 	[%rd13+1], %rs9;
	ld.global.u8 	%rs10, [%rd25+2];
	st.global.u8 	[%rd13+2], %rs10;
	ld.global.u8 	%rs11, [%rd25+3];
	st.global.u8 	[%rd13+3], %rs11;
	ld.global.u8 	%rs12, [%rd25+4];
	st.global.u8 	[%rd13+4], %rs12;
	ld.global.u8 	%rs13, [%rd25+5];
	st.global.u8 	[%rd13+5], %rs13;
	ld.global.u8 	%rs14, [%rd25+6];
	st.global.u8 	[%rd13+6], %rs14;
	ld.global.u8 	%rs15, [%rd25+7];
	st.global.u8 	[%rd13+7], %rs15;
	ld.global.u8 	%rs16, [%rd25+8];
	st.global.u8 	[%rd13+8], %rs16;
	add.s32 	%r31, %r31, 16;
	add.s64 	%rd25, %rd25, 16;
	add.s32 	%r30, %r30, 16;
	setp.ne.s32 	%p3, %r31, 0;
	@%p3 bra 	$L__BB0_3;
$L__BB0_4:
	setp.eq.s32 	%p4, %r2, 0;
	@%p4 bra 	$L__BB0_13;
	and.b32  	%r10, %r22, 7;
	setp.lt.u32 	%p5, %r2, 8;
	@%p5 bra 	$L__BB0_7;
	cvt.u64.u32 	%rd14, %r33;
	add.s64 	%rd15, %rd2, %rd14;
	ld.global.u8 	%rs17, [%rd15];
	add.s32 	%r28, %r33, %r1;
	cvt.s64.s32 	%rd16, %r28;
	add.s64 	%rd17, %rd1, %rd16;
	st.global.u8 	[%rd17], %rs17;
	ld.global.u8 	%rs18, [%rd15+1];
	st.global.u8 	[%rd17+1], %rs18;
	ld.global.u8 	%rs19, [%rd15+2];
	st.global.u8 	[%rd17+2], %rs19;
	ld.global.u8 	%rs20, [%rd15+3];
	st.global.u8 	[%rd17+3], %rs20;
	ld.global.u8 	%rs21, [%rd15+4];
	st.global.u8 	[%rd17+4], %rs21;
	ld.global.u8 	%rs22, [%rd15+5];
	st.global.u8 	[%rd17+5], %rs22;
	ld.global.u8 	%rs23, [%rd15+6];
	st.global.u8 	[%rd17+6], %rs23;
	ld.global.u8 	%rs24, [%rd15+7];
	st.global.u8 	[%rd17+7], %rs24;
	add.s32 	%r33, %r33, 8;
$L__BB0_7:
	setp.eq.s32 	%p6, %r10, 0;
	@%p6 bra 	$L__BB0_13;
	and.b32  	%r13, %r22, 3;
	setp.lt.u32 	%p7, %r10, 4;
	@%p7 bra 	$L__BB0_10;
	cvt.u64.u32 	%rd18, %r33;
	add.s64 	%rd19, %rd2, %rd18;
	ld.global.u8 	%rs25, [%rd19];
	add.s32 	%r29, %r33, %r1;
	cvt.s64.s32 	%rd20, %r29;
	add.s64 	%rd21, %rd1, %rd20;
	st.global.u8 	[%rd21], %rs25;
	ld.global.u8 	%rs26, [%rd19+1];
	st.global.u8 	[%rd21+1], %rs26;
	ld.global.u8 	%rs27, [%rd19+2];
	st.global.u8 	[%rd21+2], %rs27;
	ld.global.u8 	%rs28, [%rd19+3];
	st.global.u8 	[%rd21+3], %rs28;
	add.s32 	%r33, %r33, 4;
$L__BB0_10:
	setp.eq.s32 	%p8, %r13, 0;
	@%p8 bra 	$L__BB0_13;
	add.s32 	%r36, %r33, %r1;
	cvt.u64.u32 	%rd22, %r33;
	add.s64 	%rd26, %rd2, %rd22;
	neg.s32 	%r35, %r13;
$L__BB0_12:
	.pragma "nounroll";
	cvt.s64.s32 	%rd23, %r36;
	add.s64 	%rd24, %rd1, %rd23;
	ld.global.u8 	%rs29, [%rd26];
	st.global.u8 	[%rd24], %rs29;
	add.s32 	%r36, %r36, 1;
	add.s64 	%rd26, %rd26, 1;
	add.s32 	%r35, %r35, 1;
	setp.ne.s32 	%p9, %r35, 0;
	@%p9 bra 	$L__BB0_12;
$L__BB0_13:
	ret;

}
	// .globl	_Z9copyStr_bPcS_ii
.visible .entry _Z9copyStr_bPcS_ii(
	.param .u64 .ptr .align 1 _Z9copyStr_bPcS_ii_param_0,
	.param .u64 .ptr .align 1 _Z9copyStr_bPcS_ii_param_1,
	.param .u32 _Z9copyStr_bPcS_ii_param_2,
	.param .u32 _Z9copyStr_bPcS_ii_param_3
)
{
	.reg .pred 	%p<12>;
	.reg .b16 	%rs<32>;
	.reg .b32 	%r<41>;
	.reg .b64 	%rd<24>;

	ld.param.u64 	%rd9, [_Z9copyStr_bPcS_ii_param_0];
	ld.param.u64 	%rd10, [_Z9copyStr_bPcS_ii_param_1];
	ld.param.u32 	%r22, [_Z9copyStr_bPcS_ii_param_2];
	ld.param.u32 	%r23, [_Z9copyStr_bPcS_ii_param_3];
	cvta.to.global.u64 	%rd1, %rd10;
	cvta.to.global.u64 	%rd2, %rd9;
	min.s32 	%r24, %r23, %r22;
	setp.lt.s32 	%p1, %r24, 1;
	@%p1 bra 	$L__BB1_16;
	and.b32  	%r1, %r22, 15;
	add.s32 	%r2, %r1, -1;
	and.b32  	%r3, %r22, 7;
	add.s32 	%r4, %r3, -1;
	and.b32  	%r5, %r22, 2147483632;
	and.b32  	%r6, %r22, 3;
	neg.s32 	%r7, %r5;
	add.s64 	%rd3, %rd2, 7;
	add.s64 	%rd4, %rd1, 7;
	mov.u32 	%r26, %ntid.x;
	mov.u32 	%r27, %ctaid.x;
	mov.u32 	%r28, %tid.x;
	mad.lo.s32 	%r29, %r27, %r26, %r28;
	mul.lo.s32 	%r35, %r22, %r29;
	mov.b32 	%r34, 0;
$L__BB1_2:
	setp.lt.u32 	%p2, %r22, 16;
	mov.b32 	%r39, 0;
	@%p2 bra 	$L__BB1_5;
	mov.u32 	%r36, %r35;
	mov.u64 	%rd23, %rd3;
	mov.u32 	%r37, %r7;
$L__BB1_4:
	.pragma "nounroll";
	cvt.s64.s32 	%rd11, %r36;
	add.s64 	%rd12, %rd4, %rd11;
	ld.global.u8 	%rs1, [%rd23+-7];
	st.global.u8 	[%rd12+-7], %rs1;
	ld.global.u8 	%rs2, [%rd23+-6];
	st.global.u8 	[%rd12+-6], %rs2;
	ld.global.u8 	%rs3, [%rd23+-5];
	st.global.u8 	[%rd12+-5], %rs3;
	ld.global.u8 	%rs4, [%rd23+-4];
	st.global.u8 	[%rd12+-4], %rs4;
	ld.global.u8 	%rs5, [%rd23+-3];
	st.global.u8 	[%rd12+-3], %rs5;
	ld.global.u8 	%rs6, [%rd23+-2];
	st.global.u8 	[%rd12+-2], %rs6;
	ld.global.u8 	%rs7, [%rd23+-1];
	st.global.u8 	[%rd12+-1], %rs7;
	ld.global.u8 	%rs8, [%rd23];
	st.global.u8 	[%rd12], %rs8;
	ld.global.u8 	%rs9, [%rd23+1];
	st.global.u8 	[%rd12+1], %rs9;
	ld.global.u8 	%rs10, [%rd23+2];
	st.global.u8 	[%rd12+2], %rs10;
	ld.global.u8 	%rs11, [%rd23+3];
	st.global.u8 	[%rd12+3], %rs11;
	ld.global.u8 	%rs12, [%rd23+4];
	st.global.u8 	[%rd12+4], %rs12;
	ld.global.u8 	%rs13, [%rd23+5];
	st.global.u8 	[%rd12+5], %rs13;
	ld.global.u8 	%rs14, [%rd23+6];
	st.global.u8 	[%rd12+6], %rs14;
	ld.global.u8 	%rs15, [%rd23+7];
	st.global.u8 	[%rd12+7], %rs15;
	ld.global.u8 	%rs16, [%rd23+8];
	st.global.u8 	[%rd12+8], %rs16;
	add.s32 	%r37, %r37, 16;
	add.s64 	%rd23, %rd23, 16;
	add.s32 	%r36, %r36, 16;
	setp.ne.s32 	%p3, %r37, 0;
	mov.u32 	%r39, %r5;
	@%p3 bra 	$L__BB1_4;
$L__BB1_5:
	setp.eq.s32 	%p4, %r1, 0;
	@%p4 bra 	$L__BB1_15;
	setp.lt.u32 	%p5, %r2, 7;
	@%p5 bra 	$L__BB1_8;
	cvt.u64.u32 	%rd13, %r39;
	add.s64 	%rd14, %rd2, %rd13;
	ld.global.u8 	%rs17, [%rd14];
	add.s32 	%r31, %r39, %r35;
	cvt.s64.s32 	%rd15, %r31;
	add.s64 	%rd16, %rd1, %rd15;
	st.global.u8 	[%rd16], %rs17;
	ld.global.u8 	%rs18, [%rd14+1];
	st.global.u8 	[%rd16+1], %rs18;
	ld.global.u8 	%rs19, [%rd14+2];
	st.global.u8 	[%rd16+2], %rs19;
	ld.global.u8 	%rs20, [%rd14+3];
	st.global.u8 	[%rd16+3], %rs20;
	ld.global.u8 	%rs21, [%rd14+4];
	st.global.u8 	[%rd16+4], %rs21;
	ld.global.u8 	%rs22, [%rd14+5];
	st.global.u8 	[%rd16+5], %rs22;
	ld.global.u8 	%rs23, [%rd14+6];
	st.global.u8 	[%rd16+6], %rs23;
	ld.global.u8 	%rs24, [%rd14+7];
	st.global.u8 	[%rd16+7], %rs24;
	add.s32 	%r39, %r39, 8;
$L__BB1_8:
	setp.eq.s32 	%p6, %r3, 0;
	@%p6 bra 	$L__BB1_15;
	setp.lt.u32 	%p7, %r4, 3;
	@%p7 bra 	$L__BB1_11;
	cvt.u64.u32 	%rd17, %r39;
	add.s64 	%rd18, %rd2, %rd17;
	ld.global.u8 	%rs25, [%rd18];
	add.s32 	%r32, %r39, %r35;
	cvt.s64.s32 	%rd19, %r32;
	add.s64 	%rd20, %rd1, %rd19;
	st.global.u8 	[%rd20], %rs25;
	ld.global.u8 	%rs26, [%rd18+1];
	st.global.u8 	[%rd20+1], %rs26;
	ld.global.u8 	%rs27, [%rd18+2];
	st.global.u8 	[%rd20+2], %rs27;
	ld.global.u8 	%rs28, [%rd18+3];
	st.global.u8 	[%rd20+3], %rs28;
	add.s32 	%r39, %r39, 4;
$L__BB1_11:
	setp.eq.s32 	%p8, %r6, 0;
	@%p8 bra 	$L__BB1_15;
	setp.eq.s32 	%p9, %r6, 1;
	cvt.u64.u32 	%rd21, %r39;
	add.s64 	%rd7, %rd2, %rd21;
	ld.global.u8 	%rs29, [%rd7];
	add.s32 	%r33, %r39, %r35;
	cvt.s64.s32 	%rd22, %r33;
	add.s64 	%rd8, %rd1, %rd22;
	st.global.u8 	[%rd8], %rs29;
	@%p9 bra 	$L__BB1_15;
	setp.eq.s32 	%p10, %r6, 2;
	ld.global.u8 	%rs30, [%rd7+1];
	st.global.u8 	[%rd8+1], %rs30;
	@%p10 bra 	$L__BB1_15;
	ld.global.u8 	%rs31, [%rd7+2];
	st.global.u8 	[%rd8+2], %rs31;
$L__BB1_15:
	add.s32 	%r35, %r35, %r22;
	add.s32 	%r34, %r34, 1;
	setp.ne.s32 	%p11, %r34, %r23;
	@%p11 bra 	$L__BB1_2;
$L__BB1_16:
	ret;

}


// ===== COMPILED SASS (sm_100) =====

	.target	sm_100

	.elftype	@"ET_EXEC"


//--------------------- .note.nv.tkinfo           --------------------------
	.section	.note.nv.tkinfo,"",@"SHT_NOTE"
	.sectionflags	@"SHF_NOTE_NV_TKINFO"
	.tkinfo
        /*0018*/ 	.word	0x00000002
        /*0030*/ 	.string	""
        /*0030*/ 	.string	"ptxas"
        /*0030*/ 	.string	"Cuda compilation tools, release 13.0, V13.0.88"
        /*0030*/ 	.string	"Build cuda_13.0.r13.0/compiler.36424714_0"
        /*0030*/ 	.string	"-arch sm_100 -m 64 "



//--------------------- .note.nv.cuinfo           --------------------------
	.section	.note.nv.cuinfo,"",@"SHT_NOTE"
	.sectionflags	@"SHF_NOTE_NV_CUINFO"
        /*0018*/ 	.short	0x0002
        /*001a*/ 	.short	0x0064
        /*001c*/ 	.short	0x0082
	.zero		2


//--------------------- .nv.info                  --------------------------
	.section	.nv.info,"",@"SHT_CUDA_INFO"
	.align	4


	//----- nvinfo : EIATTR_REGCOUNT
	.align		4
        /*0000*/ 	.byte	0x04, 0x2f
        /*0002*/ 	.short	(.L_1 - .L_0)
	.align		4
.L_0:
        /*0004*/ 	.word	index@(_Z9copyStr_aPcS_ii)
        /*0008*/ 	.word	0x00000018


	//----- nvinfo : EIATTR_FRAME_SIZE
	.align		4
.L_1:
        /*000c*/ 	.byte	0x04, 0x11
        /*000e*/ 	.short	(.L_3 - .L_2)
	.align		4
.L_2:
        /*0010*/ 	.word	index@(_Z9copyStr_aPcS_ii)
        /*0014*/ 	.word	0x00000000


	//----- nvinfo : EIATTR_REGCOUNT
	.align		4
.L_3:
        /*0018*/ 	.byte	0x04, 0x2f
        /*001a*/ 	.short	(.L_5 - .L_4)
	.align		4
.L_4:
        /*001c*/ 	.word	index@(_Z9copyStr_bPcS_ii)
        /*0020*/ 	.word	0x00000018


	//----- nvinfo : EIATTR_FRAME_SIZE
	.align		4
.L_5:
        /*0024*/ 	.byte	0x04, 0x11
        /*0026*/ 	.short	(.L_7 - .L_6)
	.align		4
.L_6:
        /*0028*/ 	.word	index@(_Z9copyStr_bPcS_ii)
        /*002c*/ 	.word	0x00000000


	//----- nvinfo : EIATTR_MIN_STACK_SIZE
	.align		4
.L_7:
        /*0030*/ 	.byte	0x04, 0x12
        /*0032*/ 	.short	(.L_9 - .L_8)
	.align		4
.L_8:
        /*0034*/ 	.word	index@(_Z9copyStr_bPcS_ii)
        /*0038*/ 	.word	0x00000000


	//----- nvinfo : EIATTR_MIN_STACK_SIZE
	.align		4
.L_9:
        /*003c*/ 	.byte	0x04, 0x12
        /*003e*/ 	.short	(.L_11 - .L_10)
	.align		4
.L_10:
        /*0040*/ 	.word	index@(_Z9copyStr_aPcS_ii)
        /*0044*/ 	.word	0x00000000
.L_11:


//--------------------- .nv.compat                --------------------------
	.section	.nv.compat,"",@"SHT_CUDA_COMPAT_INFO"
	.align	4
        /*0000*/ 	.byte	0x02, 0x09, 0x00, 0x00, 0x02, 0x02, 0x01, 0x00, 0x02, 0x05, 0x05, 0x00, 0x03, 0x07, 0x01, 0x01
        /*0010*/ 	.byte	0x02, 0x03, 0x00, 0x00, 0x02, 0x06, 0x01, 0x00, 0x04, 0x0b, 0x08, 0x00, 0x09, 0x00, 0x00, 0x00
        /*0020*/ 	.byte	0x00, 0x00, 0x00, 0x00


//--------------------- .nv.info._Z9copyStr_bPcS_ii --------------------------
	.section	.nv.info._Z9copyStr_bPcS_ii,"",@"SHT_CUDA_INFO"
	.sectionflags	@""
	.align	4


	//----- nvinfo : EIATTR_CUDA_API_VERSION
	.align		4
        /*0000*/ 	.byte	0x04, 0x37
        /*0002*/ 	.short	(.L_13 - .L_12)
.L_12:
        /*0004*/ 	.word	0x00000082


	//----- nvinfo : EIATTR_KPARAM_INFO
	.align		4
.L_13:
        /*0008*/ 	.byte	0x04, 0x17
        /*000a*/ 	.short	(.L_15 - .L_14)
.L_14:
        /*000c*/ 	.word	0x00000000
        /*0010*/ 	.short	0x0003
        /*0012*/ 	.short	0x0014
        /*0014*/ 	.byte	0x00, 0xf0, 0x11, 0x00


	//----- nvinfo : EIATTR_KPARAM_INFO
	.align		4
.L_15:
        /*0018*/ 	.byte	0x04, 0x17
        /*001a*/ 	.short	(.L_17 - .L_16)
.L_16:
        /*001c*/ 	.word	0x00000000
        /*0020*/ 	.short	0x0002
        /*0022*/ 	.short	0x0010
        /*0024*/ 	.byte	0x00, 0xf0, 0x11, 0x00


	//----- nvinfo : EIATTR_KPARAM_INFO
	.align		4
.L_17:
        /*0028*/ 	.byte	0x04, 0x17
        /*002a*/ 	.short	(.L_19 - .L_18)
.L_18:
        /*002c*/ 	.word	0x00000000
        /*0030*/ 	.short	0x0001
        /*0032*/ 	.short	0x0008
        /*0034*/ 	.byte	0x00, 0xf5, 0x21, 0x00


	//----- nvinfo : EIATTR_KPARAM_INFO
	.align		4
.L_19:
        /*0038*/ 	.byte	0x04, 0x17
        /*003a*/ 	.short	(.L_21 - .L_20)
.L_20:
        /*003c*/ 	.word	0x00000000
        /*0040*/ 	.short	0x0000
        /*0042*/ 	.short	0x0000
        /*0044*/ 	.byte	0x00, 0xf5, 0x21, 0x00


	//----- nvinfo : EIATTR_SPARSE_MMA_MASK
	.align		4
.L_21:
        /*0048*/ 	.byte	0x03, 0x50
        /*004a*/ 	.short	0x0000


	//----- nvinfo : EIATTR_MAXREG_COUNT
	.align		4
        /*004c*/ 	.byte	0x03, 0x1b
        /*004e*/ 	.short	0x00ff


	//----- nvinfo : EIATTR_MERCURY_ISA_VERSION
	.align		4
        /*0050*/ 	.byte	0x03, 0x5f
        /*0052*/ 	.short	0x0101


	//----- nvinfo : EIATTR_VRC_CTA_INIT_COUNT
	.align		4
        /*0054*/ 	.byte	0x02, 0x4a
	.zero		1
	.zero		1


	//----- nvinfo : EIATTR_EXIT_INSTR_OFFSETS
	.align		4
        /*0058*/ 	.byte	0x04, 0x1c
        /*005a*/ 	.short	(.L_23 - .L_22)


	//   ....[0]....
.L_22:
        /*005c*/ 	.word	0x00000040


	//   ....[1]....
        /*0060*/ 	.word	0x000008f0


	//----- nvinfo : EIATTR_CBANK_PARAM_SIZE
	.align		4
.L_23:
        /*0064*/ 	.byte	0x03, 0x19
        /*0066*/ 	.short	0x0018


	//----- nvinfo : EIATTR_PARAM_CBANK
	.align		4
        /*0068*/ 	.byte	0x04, 0x0a
        /*006a*/ 	.short	(.L_25 - .L_24)
	.align		4
.L_24:
        /*006c*/ 	.word	index@(.nv.constant0._Z9copyStr_bPcS_ii)
        /*0070*/ 	.short	0x0380
        /*0072*/ 	.short	0x0018


	//----- nvinfo : EIATTR_SW_WAR
	.align		4
.L_25:
        /*0074*/ 	.byte	0x04, 0x36
        /*0076*/ 	.short	(.L_27 - .L_26)
.L_26:
        /*0078*/ 	.word	0x00000008
.L_27:


//--------------------- .nv.info._Z9copyStr_aPcS_ii --------------------------
	.section	.nv.info._Z9copyStr_aPcS_ii,"",@"SHT_CUDA_INFO"
	.sectionflags	@""
	.align	4


	//----- nvinfo : EIATTR_CUDA_API_VERSION
	.align		4
        /*0000*/ 	.byte	0x04, 0x37
        /*0002*/ 	.short	(.L_29 - .L_28)
.L_28:
        /*0004*/ 	.word	0x00000082


	//----- nvinfo : EIATTR_KPARAM_INFO
	.align		4
.L_29:
        /*0008*/ 	.byte	0x04, 0x17
        /*000a*/ 	.short	(.L_31 - .L_30)
.L_30:
        /*000c*/ 	.word	0x00000000
        /*0010*/ 	.short	0x0003
        /*0012*/ 	.short	0x0014
        /*0014*/ 	.byte	0x00, 0xf0, 0x11, 0x00


	//----- nvinfo : EIATTR_KPARAM_INFO
	.align		4
.L_31:
        /*0018*/ 	.byte	0x04, 0x17
        /*001a*/ 	.short	(.L_33 - .L_32)
.L_32:
        /*001c*/ 	.word	0x00000000
        /*0020*/ 	.short	0x0002
        /*0022*/ 	.short	0x0010
        /*0024*/ 	.byte	0x00, 0xf0, 0x11, 0x00


	//----- nvinfo : EIATTR_KPARAM_INFO
	.align		4
.L_33:
        /*0028*/ 	.byte	0x04, 0x17
        /*002a*/ 	.short	(.L_35 - .L_34)
.L_34:
        /*002c*/ 	.word	0x00000000
        /*0030*/ 	.short	0x0001
        /*0032*/ 	.short	0x0008
        /*0034*/ 	.byte	0x00, 0xf5, 0x21, 0x00


	//----- nvinfo : EIATTR_KPARAM_INFO
	.align		4
.L_35:
        /*0038*/ 	.byte	0x04, 0x17
        /*003a*/ 	.short	(.L_37 - .L_36)
.L_36:
        /*003c*/ 	.word	0x00000000
        /*0040*/ 	.short	0x0000
        /*0042*/ 	.short	0x0000
        /*0044*/ 	.byte	0x00, 0xf5, 0x21, 0x00


	//----- nvinfo : EIATTR_SPARSE_MMA_MASK
	.align		4
.L_37:
        /*0048*/ 	.byte	0x03, 0x50
        /*004a*/ 	.short	0x0000


	//----- nvinfo : EIATTR_MAXREG_COUNT
	.align		4
        /*004c*/ 	.byte	0x03, 0x1b
        /*004e*/ 	.short	0x00ff


	//----- nvinfo : EIATTR_MERCURY_ISA_VERSION
	.align		4
        /*0050*/ 	.byte	0x03, 0x5f
        /*0052*/ 	.short	0x0101


	//----- nvinfo : EIATTR_VRC_CTA_INIT_COUNT
	.align		4
        /*0054*/ 	.byte	0x02, 0x4a
	.zero		1
	.zero		1


	//----- nvinfo : EIATTR_EXIT_INSTR_OFFSETS
	.align		4
        /*0058*/ 	.byte	0x04, 0x1c
        /*005a*/ 	.short	(.L_39 - .L_38)


	//   ....[0]....
.L_38:
        /*005c*/ 	.word	0x00000030


	//   ....[1]....
        /*0060*/ 	.word	0x00000430


	//   ....[2]....
        /*0064*/ 	.word	0x000005f0


	//   ....[3]....
        /*0068*/ 	.word	0x00000730


	//   ....[4]....
        /*006c*/ 	.word	0x00000850


	//----- nvinfo : EIATTR_CBANK_PARAM_SIZE
	.align		4
.L_39:
        /*0070*/ 	.byte	0x03, 0x19
        /*0072*/ 	.short	0x0018


	//----- nvinfo : EIATTR_PARAM_CBANK
	.align		4
        /*0074*/ 	.byte	0x04, 0x0a
        /*0076*/ 	.short	(.L_41 - .L_40)
	.align		4
.L_40:
        /*0078*/ 	.word	index@(.nv.constant0._Z9copyStr_aPcS_ii)
        /*007c*/ 	.short	0x0380
        /*007e*/ 	.short	0x0018


	//----- nvinfo : EIATTR_SW_WAR
	.align		4
.L_41:
        /*0080*/ 	.byte	0x04, 0x36
        /*0082*/ 	.short	(.L_43 - .L_42)
.L_42:
        /*0084*/ 	.word	0x00000008
.L_43:


//--------------------- .nv.callgraph             --------------------------
	.section	.nv.callgraph,"",@"SHT_CUDA_CALLGRAPH"
	.align	4
	.sectionentsize	8
	.align		4
        /*0000*/ 	.word	0x00000000
	.align		4
        /*0004*/ 	.word	0xffffffff
	.align		4
        /*0008*/ 	.word	0x00000000
	.align		4
        /*000c*/ 	.word	0xfffffffe
	.align		4
        /*0010*/ 	.word	0x00000000
	.align		4
        /*0014*/ 	.word	0xfffffffd
	.align		4
        /*0018*/ 	.word	0x00000000
	.align		4
        /*001c*/ 	.word	0xfffffffc


//--------------------- .text._Z9copyStr_bPcS_ii  --------------------------
	.section	.text._Z9copyStr_bPcS_ii,"ax",@progbits
	.align	128
        .global         _Z9copyStr_bPcS_ii
        .type           _Z9copyStr_bPcS_ii,@function
        .size           _Z9copyStr_bPcS_ii,(.L_x_13 - _Z9copyStr_bPcS_ii)
        .other          _Z9copyStr_bPcS_ii,@"STO_CUDA_ENTRY STV_DEFAULT"
_Z9copyStr_bPcS_ii:
.text._Z9copyStr_bPcS_ii:
[----:B------:R-:W-:Y:S08]  /*0000*/  LDC R1, c[0x0][0x37c] ;  /* 0x0000df00ff017b82 */ /* 0x000ff00000000800 */
[----:B------:R-:W0:Y:S02]  /*0010*/  LDC.64 R4, c[0x0][0x390] ;  /* 0x0000e400ff047b82 */ /* 0x000e240000000a00 */
[----:B0-----:R-:W-:-:S04]  /*0020*/  VIMNMX R0, PT, PT, R5, R4, PT ;  /* 0x0000000405007248 */ /* 0x001fc80003fe0100 */
[----:B------:R-:W-:-:S13]  /*0030*/  ISETP.GE.AND P0, PT, R0, 0x1, PT ;  /* 0x000000010000780c */ /* 0x000fda0003f06270 */
[----:B------:R-:W-:Y:S05]  /*0040*/  @!P0 EXIT ;  /* 0x000000000000894d */ /* 0x000fea0003800000 */
[----:B------:R-:W0:Y:S01]  /*0050*/  S2R R3, SR_CTAID.X ;  /* 0x0000000000037919 */ /* 0x000e220000002500 */
[----:B------:R-:W0:Y:S01]  /*0060*/  LDCU UR4, c[0x0][0x360] ;  /* 0x00006c00ff0477ac */ /* 0x000e220008000800 */
[C---:B------:R-:W-:Y:S01]  /*0070*/  LOP3.LUT R12, R4.reuse, 0xf, RZ, 0xc0, !PT ;  /* 0x0000000f040c7812 */ /* 0x040fe200078ec0ff */
[----:B------:R-:W0:Y:S01]  /*0080*/  S2R R0, SR_TID.X ;  /* 0x0000000000007919 */ /* 0x000e220000002100 */
[----:B------:R-:W1:Y:S01]  /*0090*/  LDCU.64 UR6, c[0x0][0x380] ;  /* 0x00007000ff0677ac */ /* 0x000e620008000a00 */
[----:B------:R-:W-:Y:S02]  /*00a0*/  LOP3.LUT R14, R4, 0x7, RZ, 0xc0, !PT ;  /* 0x00000007040e7812 */ /* 0x000fe400078ec0ff */
[----:B------:R-:W-:Y:S01]  /*00b0*/  VIADD R2, R12, 0xffffffff ;  /* 0xffffffff0c027836 */ /* 0x000fe20000000000 */
[----:B------:R-:W2:Y:S02]  /*00c0*/  LDCU.64 UR8, c[0x0][0x358] ;  /* 0x00006b00ff0877ac */ /* 0x000ea40008000a00 */
[----:B------:R-:W-:-:S02]  /*00d0*/  VIADD R5, R14, 0xffffffff ;  /* 0xffffffff0e057836 */ /* 0x000fc40000000000 */
[----:B------:R-:W-:-:S03]  /*00e0*/  ISETP.GE.U32.AND P0, PT, R2, 0x7, PT ;  /* 0x000000070200780c */ /* 0x000fc60003f06070 */
[----:B------:R-:W-:Y:S01]  /*00f0*/  ISETP.GE.U32.AND P1, PT, R5, 0x3, PT ;  /* 0x000000030500780c */ /* 0x000fe20003f26070 */
[----:B-1----:R-:W-:-:S04]  /*0100*/  UIADD3 UR5, UP0, UPT, UR6, 0x7, URZ ;  /* 0x0000000706057890 */ /* 0x002fc8000ff1e0ff */
[----:B------:R-:W-:Y:S01]  /*0110*/  UIADD3.X UR6, UPT, UPT, URZ, UR7, URZ, UP0, !UPT ;  /* 0x00000007ff067290 */ /* 0x000fe200087fe4ff */
[----:B0-----:R-:W-:Y:S01]  /*0120*/  IMAD R3, R3, UR4, R0 ;  /* 0x0000000403037c24 */ /* 0x001fe2000f8e0200 */
[C---:B------:R-:W-:Y:S01]  /*0130*/  LOP3.LUT R0, R4.reuse, 0x7ffffff0, RZ, 0xc0, !PT ;  /* 0x7ffffff004007812 */ /* 0x040fe200078ec0ff */
[----:B------:R-:W-:Y:S02]  /*0140*/  UMOV UR4, URZ ;  /* 0x000000ff00047c82 */ /* 0x000fe40008000000 */
[----:B------:R-:W-:Y:S01]  /*0150*/  IMAD R2, R3, R4, RZ ;  /* 0x0000000403027224 */ /* 0x000fe200078e02ff */
[----:B------:R-:W-:Y:S01]  /*0160*/  LOP3.LUT R3, R4, 0x3, RZ, 0xc0, !PT ;  /* 0x0000000304037812 */ /* 0x000fe200078ec0ff */
[----:B--2---:R-:W-:-:S07]  /*0170*/  IMAD.MOV R4, RZ, RZ, -R0 ;  /* 0x000000ffff047224 */ /* 0x004fce00078e0a00 */
.L_x_5:
[----:B0-----:R-:W0:Y:S01]  /*0180*/  LDCU.64 UR10, c[0x0][0x390] ;  /* 0x00007200ff0a77ac */ /* 0x001e220008000a00 */
[----:B----4-:R-:W-:Y:S01]  /*0190*/  IMAD.MOV.U32 R5, RZ, RZ, RZ ;  /* 0x000000ffff057224 */ /* 0x010fe200078e00ff */
[----:B------:R-:W-:Y:S02]  /*01a0*/  UIADD3 UR4, UPT, UPT, UR4, 0x1, URZ ;  /* 0x0000000104047890 */ /* 0x000fe4000fffe0ff */
[----:B0-----:R-:W-:Y:S02]  /*01b0*/  UISETP.GE.U32.AND UP0, UPT, UR10, 0x10, UPT ;  /* 0x000000100a00788c */ /* 0x001fe4000bf06070 */
[----:B------:R-:W-:-:S07]  /*01c0*/  UISETP.NE.AND UP1, UPT, UR4, UR11, UPT ;  /* 0x0000000b0400728c */ /* 0x000fce000bf25270 */
[----:B-123--:R-:W-:Y:S05]  /*01d0*/  BRA.U !UP0, `(.L_x_0) ;  /* 0x0000000108c47547 */ /* 0x00efea000b800000 */
[----:B------:R-:W-:Y:S02]  /*01e0*/  IMAD.MOV.U32 R5, RZ, RZ, R2 ;  /* 0x000000ffff057224 */ /* 0x000fe400078e0002 */
[----:B------:R-:W-:Y:S02]  /*01f0*/  IMAD.U32 R16, RZ, RZ, UR5 ;  /* 0x00000005ff107e24 */ /* 0x000fe4000f8e00ff */
[----:B------:R-:W-:Y:S02]  /*0200*/  IMAD.U32 R19, RZ, RZ, UR6 ;  /* 0x00000006ff137e24 */ /* 0x000fe4000f8e00ff */
[----:B------:R-:W-:-:S07]  /*0210*/  IMAD.MOV.U32 R10, RZ, RZ, R4 ;  /* 0x000000ffff0a7224 */ /* 0x000fce00078e0004 */
.L_x_1:
[----:B------:R-:W-:Y:S01]  /*0220*/  IMAD.MOV.U32 R6, RZ, RZ, R16 ;  /* 0x000000ffff067224 */ /* 0x000fe200078e0010 */
[----:B0-----:R-:W0:Y:S01]  /*0230*/  LDC.64 R8, c[0x0][0x388] ;  /* 0x0000e200ff087b82 */ /* 0x001e220000000a00 */
[----:B------:R-:W-:-:S05]  /*0240*/  IMAD.MOV.U32 R7, RZ, RZ, R19 ;  /* 0x000000ffff077224 */ /* 0x000fca00078e0013 */
[----:B------:R-:W2:Y:S01]  /*0250*/  LDG.E.U8 R11, desc[UR8][R6.64+-0x7] ;  /* 0xfffff908060b7981 */ /* 0x000ea2000c1e1100 */
[----:B------:R-:W-:Y:S02]  /*0260*/  SHF.R.S32.HI R16, RZ, 0x1f, R5 ;  /* 0x0000001fff107819 */ /* 0x000fe40000011405 */
[----:B0-----:R-:W-:-:S04]  /*0270*/  IADD3 R8, P2, P3, R5, 0x7, R8 ;  /* 0x0000000705087810 */ /* 0x001fc80007b5e008 */
[----:B------:R-:W-:-:S05]  /*0280*/  IADD3.X R9, PT, PT, R16, R9, RZ, P2, P3 ;  /* 0x0000000910097210 */ /* 0x000fca00017e64ff */
[----:B--2---:R0:W-:Y:S04]  /*0290*/  STG.E.U8 desc[UR8][R8.64+-0x7], R11 ;  /* 0xfffff90b08007986 */ /* 0x0041e8000c101108 */
[----:B------:R-:W2:Y:S04]  /*02a0*/  LDG.E.U8 R13, desc[UR8][R6.64+-0x6] ;  /* 0xfffffa08060d7981 */ /* 0x000ea8000c1e1100 */
[----:B--2---:R1:W-:Y:S04]  /*02b0*/  STG.E.U8 desc[UR8][R8.64+-0x6], R13 ;  /* 0xfffffa0d08007986 */ /* 0x0043e8000c101108 */
[----:B------:R-:W2:Y:S04]  /*02c0*/  LDG.E.U8 R15, desc[UR8][R6.64+-0x5] ;  /* 0xfffffb08060f7981 */ /* 0x000ea8000c1e1100 */
[----:B--2---:R2:W-:Y:S04]  /*02d0*/  STG.E.U8 desc[UR8][R8.64+-0x5], R15 ;  /* 0xfffffb0f08007986 */ /* 0x0045e8000c101108 */
[----:B------:R-:W3:Y:S04]  /*02e0*/  LDG.E.U8 R17, desc[UR8][R6.64+-0x4] ;  /* 0xfffffc0806117981 */ /* 0x000ee8000c1e1100 */
[----:B---3--:R3:W-:Y:S04]  /*02f0*/  STG.E.U8 desc[UR8][R8.64+-0x4], R17 ;  /* 0xfffffc1108007986 */ /* 0x0087e8000c101108 */
[----:B------:R-:W4:Y:S04]  /*0300*/  LDG.E.U8 R19, desc[UR8][R6.64+-0x3] ;  /* 0xfffffd0806137981 */ /* 0x000f28000c1e1100 */
[----:B----4-:R4:W-:Y:S04]  /*0310*/  STG.E.U8 desc[UR8][R8.64+-0x3], R19 ;  /* 0xfffffd1308007986 */ /* 0x0109e8000c101108 */
[----:B------:R-:W5:Y:S04]  /*0320*/  LDG.E.U8 R21, desc[UR8][R6.64+-0x2] ;  /* 0xfffffe0806157981 */ /* 0x000f68000c1e1100 */
[----:B-----5:R5:W-:Y:S04]  /*0330*/  STG.E.U8 desc[UR8][R8.64+-0x2], R21 ;  /* 0xfffffe1508007986 */ /* 0x020be8000c101108 */
[----:B0-----:R-:W2:Y:S04]  /*0340*/  LDG.E.U8 R11, desc[UR8][R6.64+-0x1] ;  /* 0xffffff08060b7981 */ /* 0x001ea8000c1e1100 */
[----:B--2---:R0:W-:Y:S04]  /*0350*/  STG.E.U8 desc[UR8][R8.64+-0x1], R11 ;  /* 0xffffff0b08007986 */ /* 0x0041e8000c101108 */
[----:B-1----:R-:W2:Y:S04]  /*0360*/  LDG.E.U8 R13, desc[UR8][R6.64] ;  /* 0x00000008060d7981 */ /* 0x002ea8000c1e1100 */
[----:B--2---:R1:W-:Y:S04]  /*0370*/  STG.E.U8 desc[UR8][R8.64], R13 ;  /* 0x0000000d08007986 */ /* 0x0043e8000c101108 */
[----:B------:R-:W2:Y:S04]  /*0380*/  LDG.E.U8 R15, desc[UR8][R6.64+0x1] ;  /* 0x00000108060f7981 */ /* 0x000ea8000c1e1100 */
[----:B--2---:R2:W-:Y:S04]  /*0390*/  STG.E.U8 desc[UR8][R8.64+0x1], R15 ;  /* 0x0000010f08007986 */ /* 0x0045e8000c101108 */
[----:B---3--:R-:W3:Y:S04]  /*03a0*/  LDG.E.U8 R17, desc[UR8][R6.64+0x2] ;  /* 0x0000020806117981 */ /* 0x008ee8000c1e1100 */
[----:B---3--:R3:W-:Y:S04]  /*03b0*/  STG.E.U8 desc[UR8][R8.64+0x2], R17 ;  /* 0x0000021108007986 */ /* 0x0087e8000c101108 */
[----:B----4-:R-:W4:Y:S04]  /*03c0*/  LDG.E.U8 R19, desc[UR8][R6.64+0x3] ;  /* 0x0000030806137981 */ /* 0x010f28000c1e1100 */
[----:B----4-:R4:W-:Y:S04]  /*03d0*/  STG.E.U8 desc[UR8][R8.64+0x3], R19 ;  /* 0x0000031308007986 */ /* 0x0109e8000c101108 */
[----:B-----5:R-:W5:Y:S04]  /*03e0*/  LDG.E.U8 R21, desc[UR8][R6.64+0x4] ;  /* 0x0000040806157981 */ /* 0x020f68000c1e1100 */
[----:B-----5:R1:W-:Y:S04]  /*03f0*/  STG.E.U8 desc[UR8][R8.64+0x4], R21 ;  /* 0x0000041508007986 */ /* 0x0203e8000c101108 */
[----:B0-----:R-:W5:Y:S04]  /*0400*/  LDG.E.U8 R11, desc[UR8][R6.64+0x5] ;  /* 0x00000508060b7981 */ /* 0x001f68000c1e1100 */
[----:B-----5:R0:W-:Y:S04]  /*0410*/  STG.E.U8 desc[UR8][R8.64+0x5], R11 ;  /* 0x0000050b08007986 */ /* 0x0201e8000c101108 */
[----:B-1----:R-:W5:Y:S04]  /*0420*/  LDG.E.U8 R13, desc[UR8][R6.64+0x6] ;  /* 0x00000608060d7981 */ /* 0x002f68000c1e1100 */
[----:B-----5:R0:W-:Y:S04]  /*0430*/  STG.E.U8 desc[UR8][R8.64+0x6], R13 ;  /* 0x0000060d08007986 */ /* 0x0201e8000c101108 */
[----:B--2---:R-:W2:Y:S01]  /*0440*/  LDG.E.U8 R15, desc[UR8][R6.64+0x7] ;  /* 0x00000708060f7981 */ /* 0x004ea2000c1e1100 */
[----:B------:R-:W-:-:S05]  /*0450*/  VIADD R10, R10, 0x10 ;  /* 0x000000100a0a7836 */ /* 0x000fca0000000000 */
[----:B------:R-:W-:Y:S01]  /*0460*/  ISETP.NE.AND P2, PT, R10, RZ, PT ;  /* 0x000000ff0a00720c */ /* 0x000fe20003f45270 */
[----:B--2---:R0:W-:Y:S04]  /*0470*/  STG.E.U8 desc[UR8][R8.64+0x7], R15 ;  /* 0x0000070f08007986 */ /* 0x0041e8000c101108 */
[----:B---3--:R-:W2:Y:S01]  /*0480*/  LDG.E.U8 R17, desc[UR8][R6.64+0x8] ;  /* 0x0000080806117981 */ /* 0x008ea2000c1e1100 */
[----:B------:R-:W-:Y:S01]  /*0490*/  IADD3 R16, P3, PT, R6, 0x10, RZ ;  /* 0x0000001006107810 */ /* 0x000fe20007f7e0ff */
[----:B------:R-:W-:-:S04]  /*04a0*/  VIADD R5, R5, 0x10 ;  /* 0x0000001005057836 */ /* 0x000fc80000000000 */
[----:B----4-:R-:W-:Y:S01]  /*04b0*/  IMAD.X R19, RZ, RZ, R7, P3 ;  /* 0x000000ffff137224 */ /* 0x010fe200018e0607 */
[----:B--2---:R0:W-:Y:S01]  /*04c0*/  STG.E.U8 desc[UR8][R8.64+0x8], R17 ;  /* 0x0000081108007986 */ /* 0x0041e2000c101108 */
[----:B------:R-:W-:Y:S06]  /*04d0*/  @P2 BRA `(.L_x_1) ;  /* 0xfffffffc00502947 */ /* 0x000fec000383ffff */
[----:B------:R-:W-:-:S07]  /*04e0*/  IMAD.MOV.U32 R5, RZ, RZ, R0 ;  /* 0x000000ffff057224 */ /* 0x000fce00078e0000 */
.L_x_0:
[----:B------:R-:W-:-:S13]  /*04f0*/  ISETP.NE.AND P2, PT, R12, RZ, PT ;  /* 0x000000ff0c00720c */ /* 0x000fda0003f45270 */
[----:B------:R-:W-:Y:S05]  /*0500*/  @!P2 BRA `(.L_x_2) ;  /* 0x0000000000f0a947 */ /* 0x000fea0003800000 */
[----:B------:R-:W-:Y:S01]  /*0510*/  ISETP.NE.AND P2, PT, R14, RZ, PT ;  /* 0x000000ff0e00720c */ /* 0x000fe20003f45270 */
[----:B------:R-:W-:-:S12]  /*0520*/  @!P0 BRA `(.L_x_3) ;  /* 0x00000000005c8947 */ /* 0x000fd80003800000 */
[----:B------:R-:W0:Y:S02]  /*0530*/  LDCU.128 UR12, c[0x0][0x380] ;  /* 0x00007000ff0c77ac */ /* 0x000e240008000c00 */
[----:B0-----:R-:W-:-:S05]  /*0540*/  IADD3 R8, P3, PT, R5, UR12, RZ ;  /* 0x0000000c05087c10 */ /* 0x001fca000ff7e0ff */
[----:B------:R-:W-:-:S05]  /*0550*/  IMAD.X R9, RZ, RZ, UR13, P3 ;  /* 0x0000000dff097e24 */ /* 0x000fca00098e06ff */
[----:B------:R-:W2:Y:S01]  /*0560*/  LDG.E.U8 R11, desc[UR8][R8.64] ;  /* 0x00000008080b7981 */ /* 0x000ea2000c1e1100 */
[----:B------:R-:W-:-:S05]  /*0570*/  IMAD.IADD R7, R5, 0x1, R2 ;  /* 0x0000000105077824 */ /* 0x000fca00078e0202 */
[----:B------:R-:W-:-:S04]  /*0580*/  IADD3 R6, P3, PT, R7, UR14, RZ ;  /* 0x0000000e07067c10 */ /* 0x000fc8000ff7e0ff */
[----:B------:R-:W-:-:S05]  /*0590*/  LEA.HI.X.SX32 R7, R7, UR15, 0x1, P3 ;  /* 0x0000000f07077c11 */ /* 0x000fca00098f0eff */
[----:B--2---:R0:W-:Y:S04]  /*05a0*/  STG.E.U8 desc[UR8][R6.64], R11 ;  /* 0x0000000b06007986 */ /* 0x0041e8000c101108 */
[----:B------:R-:W2:Y:S04]  /*05b0*/  LDG.E.U8 R13, desc[UR8][R8.64+0x1] ;  /* 0x00000108080d7981 */ /* 0x000ea8000c1e1100 */
[----:B--2---:R1:W-:Y:S04]  /*05c0*/  STG.E.U8 desc[UR8][R6.64+0x1], R13 ;  /* 0x0000010d06007986 */ /* 0x0043e8000c101108 */
[----:B------:R-:W2:Y:S04]  /*05d0*/  LDG.E.U8 R15, desc[UR8][R8.64+0x2] ;  /* 0x00000208080f7981 */ /* 0x000ea8000c1e1100 */
[----:B--2---:R2:W-:Y:S04]  /*05e0*/  STG.E.U8 desc[UR8][R6.64+0x2], R15 ;  /* 0x0000020f06007986 */ /* 0x0045e8000c101108 */
[----:B------:R-:W3:Y:S04]  /*05f0*/  LDG.E.U8 R17, desc[UR8][R8.64+0x3] ;  /* 0x0000030808117981 */ /* 0x000ee8000c1e1100 */
[----:B---3--:R2:W-:Y:S04]  /*0600*/  STG.E.U8 desc[UR8][R6.64+0x3], R17 ;  /* 0x0000031106007986 */ /* 0x0085e8000c101108 */
[----:B------:R-:W3:Y:S04]  /*0610*/  LDG.E.U8 R19, desc[UR8][R8.64+0x4] ;  /* 0x0000040808137981 */ /* 0x000ee8000c1e1100 */
[----:B---3--:R2:W-:Y:S04]  /*0620*/  STG.E.U8 desc[UR8][R6.64+0x4], R19 ;  /* 0x0000041306007986 */ /* 0x0085e8000c101108 */
[----:B------:R-:W3:Y:S04]  /*0630*/  LDG.E.U8 R21, desc[UR8][R8.64+0x5] ;  /* 0x0000050808157981 */ /* 0x000ee8000c1e1100 */
[----:B---3--:R2:W-:Y:S04]  /*0640*/  STG.E.U8 desc[UR8][R6.64+0x5], R21 ;  /* 0x0000051506007986 */ /* 0x0085e8000c101108 */
[----:B0-----:R-:W3:Y:S04]  /*0650*/  LDG.E.U8 R11, desc[UR8][R8.64+0x6] ;  /* 0x00000608080b7981 */ /* 0x001ee8000c1e1100 */
[----:B---3--:R2:W-:Y:S04]  /*0660*/  STG.E.U8 desc[UR8][R6.64+0x6], R11 ;  /* 0x0000060b06007986 */ /* 0x0085e8000c101108 */
[----:B-1----:R-:W3:Y:S01]  /*0670*/  LDG.E.U8 R13, desc[UR8][R8.64+0x7] ;  /* 0x00000708080d7981 */ /* 0x002ee2000c1e1100 */
[----:B------:R-:W-:-:S03]  /*0680*/  VIADD R5, R5, 0x8 ;  /* 0x0000000805057836 */ /* 0x000fc60000000000 */
[----:B---3--:R2:W-:Y:S04]  /*0690*/  STG.E.U8 desc[UR8][R6.64+0x7], R13 ;  /* 0x0000070d06007986 */ /* 0x0085e8000c101108 */
.L_x_3:
[----:B------:R-:W-:Y:S05]  /*06a0*/  @!P2 BRA `(.L_x_2) ;  /* 0x000000000088a947 */ /* 0x000fea0003800000 */
[----:B------:R-:W-:Y:S01]  /*06b0*/  ISETP.NE.AND P2, PT, R3, RZ, PT ;  /* 0x000000ff0300720c */ /* 0x000fe20003f45270 */
[----:B------:R-:W-:-:S12]  /*06c0*/  @!P1 BRA `(.L_x_4) ;  /* 0x00000000003c9947 */ /* 0x000fd80003800000 */
[----:B------:R-:W2:Y:S02]  /*06d0*/  LDCU.128 UR12, c[0x0][0x380] ;  /* 0x00007000ff0c77ac */ /* 0x000ea40008000c00 */
[----:B--2---:R-:W-:-:S05]  /*06e0*/  IADD3 R6, P3, PT, R5, UR12, RZ ;  /* 0x0000000c05067c10 */ /* 0x004fca000ff7e0ff */
[----:B------:R-:W-:-:S05]  /*06f0*/  IMAD.X R7, RZ, RZ, UR13, P3 ;  /* 0x0000000dff077e24 */ /* 0x000fca00098e06ff */
[----:B0-----:R-:W2:Y:S01]  /*0700*/  LDG.E.U8 R11, desc[UR8][R6.64] ;  /* 0x00000008060b7981 */ /* 0x001ea2000c1e1100 */
        /* <DEDUP_REMOVED lines=8> */
[----:B------:R-:W2:Y:S01]  /*0790*/  LDG.E.U8 R17, desc[UR8][R6.64+0x3] ;  /* 0x0000030806117981 */ /* 0x000ea2000c1e1100 */
[----:B------:R-:W-:-:S03]  /*07a0*/  VIADD R5, R5, 0x4 ;  /* 0x0000000405057836 */ /* 0x000fc60000000000 */
[----:B--2---:R1:W-:Y:S04]  /*07b0*/  STG.E.U8 desc[UR8][R8.64+0x3], R17 ;  /* 0x0000031108007986 */ /* 0x0043e8000c101108 */
.L_x_4:
[----:B------:R-:W-:Y:S05]  /*07c0*/  @!P2 BRA `(.L_x_2) ;  /* 0x000000000040a947 */ /* 0x000fea0003800000 */
[----:B------:R-:W2:Y:S02]  /*07d0*/  LDCU.128 UR12, c[0x0][0x380] ;  /* 0x00007000ff0c77ac */ /* 0x000ea40008000c00 */
[----:B--2---:R-:W-:-:S05]  /*07e0*/  IADD3 R6, P2, PT, R5, UR12, RZ ;  /* 0x0000000c05067c10 */ /* 0x004fca000ff5e0ff */
[----:B------:R-:W-:-:S05]  /*07f0*/  IMAD.X R7, RZ, RZ, UR13, P2 ;  /* 0x0000000dff077e24 */ /* 0x000fca00090e06ff */
[----:B01----:R-:W2:Y:S01]  /*0800*/  LDG.E.U8 R11, desc[UR8][R6.64] ;  /* 0x00000008060b7981 */ /* 0x003ea2000c1e1100 */
[----:B------:R-:W-:-:S05]  /*0810*/  IMAD.IADD R5, R5, 0x1, R2 ;  /* 0x0000000105057824 */ /* 0x000fca00078e0202 */
[----:B------:R-:W-:-:S04]  /*0820*/  IADD3 R8, P2, PT, R5, UR14, RZ ;  /* 0x0000000e05087c10 */ /* 0x000fc8000ff5e0ff */
[----:B------:R-:W-:Y:S02]  /*0830*/  LEA.HI.X.SX32 R9, R5, UR15, 0x1, P2 ;  /* 0x0000000f05097c11 */ /* 0x000fe400090f0eff */
[----:B------:R-:W-:-:S03]  /*0840*/  ISETP.NE.AND P2, PT, R3, 0x1, PT ;  /* 0x000000010300780c */ /* 0x000fc60003f45270 */
[----:B--2---:R3:W-:Y:S10]  /*0850*/  STG.E.U8 desc[UR8][R8.64], R11 ;  /* 0x0000000b08007986 */ /* 0x0047f4000c101108 */
[----:B------:R-:W-:Y:S05]  /*0860*/  @!P2 BRA `(.L_x_2) ;  /* 0x000000000018a947 */ /* 0x000fea0003800000 */
[----:B------:R-:W2:Y:S01]  /*0870*/  LDG.E.U8 R5, desc[UR8][R6.64+0x1] ;  /* 0x0000010806057981 */ /* 0x000ea2000c1e1100 */
[----:B------:R-:W-:-:S03]  /*0880*/  ISETP.NE.AND P2, PT, R3, 0x2, PT ;  /* 0x000000020300780c */ /* 0x000fc60003f45270 */
[----:B--2---:R4:W-:Y:S10]  /*0890*/  STG.E.U8 desc[UR8][R8.64+0x1], R5 ;  /* 0x0000010508007986 */ /* 0x0049f4000c101108 */
[----:B------:R-:W-:Y:S05]  /*08a0*/  @!P2 BRA `(.L_x_2) ;  /* 0x000000000008a947 */ /* 0x000fea0003800000 */
[----:B------:R-:W2:Y:S04]  /*08b0*/  LDG.E.U8 R7, desc[UR8][R6.64+0x2] ;  /* 0x0000020806077981 */ /* 0x000ea8000c1e1100 */
[----:B--2---:R0:W-:Y:S02]  /*08c0*/  STG.E.U8 desc[UR8][R8.64+0x2], R7 ;  /* 0x0000020708007986 */ /* 0x0041e4000c101108 */
.L_x_2:
[----:B------:R-:W-:Y:S01]  /*08d0*/  VIADD R2, R2, UR10 ;  /* 0x0000000a02027c36 */ /* 0x000fe20008000000 */
[----:B------:R-:W-:Y:S06]  /*08e0*/  BRA.U UP1, `(.L_x_5) ;  /* 0xfffffff901247547 */ /* 0x000fec000b83ffff */
[----:B------:R-:W-:Y:S05]  /*08f0*/  EXIT ;  /* 0x000000000000794d */ /* 0x000fea0003800000 */
.L_x_6:
[----:B------:R-:W-:-:S00]  /*0900*/  BRA `(.L_x_6) ;  /* 0xfffffffc00fc7947 */ /* 0x000fc0000383ffff */
[----:B------:R-:W-:-:S00]  /*0910*/  NOP ;  /* 0x0000000000007918 */ /* 0x000fc00000000000 */
        /* <DEDUP_REMOVED lines=14> */
.L_x_13:


//--------------------- .text._Z9copyStr_aPcS_ii  --------------------------
	.section	.text._Z9copyStr_aPcS_ii,"ax",@progbits
	.align	128
        .global         _Z9copyStr_aPcS_ii
        .type           _Z9copyStr_aPcS_ii,@function
        .size           _Z9copyStr_aPcS_ii,(.L_x_14 - _Z9copyStr_aPcS_ii)
        .other          _Z9copyStr_aPcS_ii,@"STO_CUDA_ENTRY STV_DEFAULT"
_Z9copyStr_aPcS_ii:
.text._Z9copyStr_aPcS_ii:
[----:B------:R-:W-:Y:S08]  /*0000*/  LDC R1, c[0x0][0x37c] ;  /* 0x0000df00ff017b82 */ /* 0x000ff00000000800 */
[----:B------:R-:W0:Y:S02]  /*0010*/  LDC R6, c[0x0][0x390] ;  /* 0x0000e400ff067b82 */ /* 0x000e240000000800 */
[----:B0-----:R-:W-:-:S13]  /*0020*/  ISETP.GE.AND P0, PT, R6, 0x1, PT ;  /* 0x000000010600780c */ /* 0x001fda0003f06270 */
[----:B------:R-:W-:Y:S05]  /*0030*/  @!P0 EXIT ;  /* 0x000000000000894d */ /* 0x000fea0003800000 */
[----:B------:R-:W0:Y:S01]  /*0040*/  S2R R7, SR_CTAID.X ;  /* 0x0000000000077919 */ /* 0x000e220000002500 */
[----:B------:R-:W0:Y:S01]  /*0050*/  LDCU UR4, c[0x0][0x360] ;  /* 0x00006c00ff0477ac */ /* 0x000e220008000800 */
[C---:B------:R-:W-:Y:S01]  /*0060*/  ISETP.GE.U32.AND P1, PT, R6.reuse, 0x10, PT ;  /* 0x000000100600780c */ /* 0x040fe20003f26070 */
[----:B------:R-:W0:Y:S01]  /*0070*/  S2R R0, SR_TID.X ;  /* 0x0000000000007919 */ /* 0x000e220000002100 */
[----:B------:R-:W-:Y:S01]  /*0080*/  LOP3.LUT R10, R6, 0xf, RZ, 0xc0, !PT ;  /* 0x0000000f060a7812 */ /* 0x000fe200078ec0ff */
[----:B------:R-:W1:Y:S03]  /*0090*/  LDCU.64 UR6, c[0x0][0x358] ;  /* 0x00006b00ff0677ac */ /* 0x000e660008000a00 */
[----:B------:R-:W-:Y:S01]  /*00a0*/  ISETP.NE.AND P0, PT, R10, RZ, PT ;  /* 0x000000ff0a00720c */ /* 0x000fe20003f05270 */
[----:B0-----:R-:W-:Y:S02]  /*00b0*/  IMAD R7, R7, UR4, R0 ;  /* 0x0000000407077c24 */ /* 0x001fe4000f8e0200 */
[----:B------:R-:W-:-:S02]  /*00c0*/  IMAD.MOV.U32 R0, RZ, RZ, RZ ;  /* 0x000000ffff007224 */ /* 0x000fc400078e00ff */
[----:B------:R-:W-:Y:S02]  /*00d0*/  IMAD R7, R7, R6, RZ ;  /* 0x0000000607077224 */ /* 0x000fe400078e02ff */
[----:B-1----:R-:W-:Y:S06]  /*00e0*/  @!P1 BRA `(.L_x_7) ;  /* 0x0000000000d09947 */ /* 0x002fec0003800000 */
[----:B------:R-:W0:Y:S01]  /*00f0*/  LDCU.64 UR4, c[0x0][0x380] ;  /* 0x00007000ff0477ac */ /* 0x000e220008000a00 */
[----:B------:R-:W-:Y:S01]  /*0100*/  LOP3.LUT R0, R6, 0x7ffffff0, RZ, 0xc0, !PT ;  /* 0x7ffffff006007812 */ /* 0x000fe200078ec0ff */
[----:B------:R-:W-:-:S04]  /*0110*/  IMAD.MOV.U32 R9, RZ, RZ, R7 ;  /* 0x000000ffff097224 */ /* 0x000fc800078e0007 */
[----:B------:R-:W-:Y:S01]  /*0120*/  IMAD.MOV R8, RZ, RZ, -R0 ;  /* 0x000000ffff087224 */ /* 0x000fe200078e0a00 */
[----:B0-----:R-:W-:-:S04]  /*0130*/  UIADD3 UR4, UP0, UPT, UR4, 0x7, URZ ;  /* 0x0000000704047890 */ /* 0x001fc8000ff1e0ff */
[----:B------:R-:W-:Y:S02]  /*0140*/  UIADD3.X UR5, UPT, UPT, URZ, UR5, URZ, UP0, !UPT ;  /* 0x00000005ff057290 */ /* 0x000fe400087fe4ff */
[----:B------:R-:W-:-:S04]  /*0150*/  IMAD.U32 R12, RZ, RZ, UR4 ;  /* 0x00000004ff0c7e24 */ /* 0x000fc8000f8e00ff */
[----:B------:R-:W-:-:S07]  /*0160*/  IMAD.U32 R19, RZ, RZ, UR5 ;  /* 0x00000005ff137e24 */ /* 0x000fce000f8e00ff */
.L_x_8:
        /* <DEDUP_REMOVED lines=44> */
.L_x_7:
[----:B------:R-:W-:Y:S05]  /*0430*/  @!P0 EXIT ;  /* 0x000000000000894d */ /* 0x000fea0003800000 */
[----:B------:R-:W-:Y:S02]  /*0440*/  ISETP.GE.U32.AND P1, PT, R10, 0x8, PT ;  /* 0x000000080a00780c */ /* 0x000fe40003f26070 */
[----:B------:R-:W-:-:S04]  /*0450*/  LOP3.LUT R8, R6, 0x7, RZ, 0xc0, !PT ;  /* 0x0000000706087812 */ /* 0x000fc800078ec0ff */
[----:B------:R-:W-:-:S07]  /*0460*/  ISETP.NE.AND P0, PT, R8, RZ, PT ;  /* 0x000000ff0800720c */ /* 0x000fce0003f05270 */
[----:B------:R-:W-:Y:S06]  /*0470*/  @!P1 BRA `(.L_x_9) ;  /* 0x00000000005c9947 */ /* 0x000fec0003800000 */
        /* <DEDUP_REMOVED lines=23> */
.L_x_9:
[----:B------:R-:W-:Y:S05]  /*05f0*/  @!P0 EXIT ;  /* 0x000000000000894d */ /* 0x000fea0003800000 */
[----:B------:R-:W-:Y:S02]  /*0600*/  ISETP.GE.U32.AND P1, PT, R8, 0x4, PT ;  /* 0x000000040800780c */ /* 0x000fe40003f26070 */
[----:B------:R-:W-:-:S04]  /*0610*/  LOP3.LUT R6, R6, 0x3, RZ, 0xc0, !PT ;  /* 0x0000000306067812 */ /* 0x000fc800078ec0ff */
[----:B------:R-:W-:-:S07]  /*0620*/  ISETP.NE.AND P0, PT, R6, RZ, PT ;  /* 0x000000ff0600720c */ /* 0x000fce0003f05270 */
[----:B------:R-:W-:Y:S06]  /*0630*/  @!P1 BRA `(.L_x_10) ;  /* 0x00000000003c9947 */ /* 0x000fec0003800000 */
[----:B------:R-:W2:Y:S02]  /*0640*/  LDCU.128 UR8, c[0x0][0x380] ;  /* 0x00007000ff0877ac */ /* 0x000ea40008000c00 */
[----:B--2---:R-:W-:-:S05]  /*0650*/  IADD3 R2, P1, PT, R0, UR8, RZ ;  /* 0x0000000800027c10 */ /* 0x004fca000ff3e0ff */
[----:B------:R-:W-:-:S05]  /*0660*/  IMAD.X R3, RZ, RZ, UR9, P1 ;  /* 0x00000009ff037e24 */ /* 0x000fca00088e06ff */
[----:B------:R-:W2:Y:S01]  /*0670*/  LDG.E.U8 R9, desc[UR6][R2.64] ;  /* 0x0000000602097981 */ /* 0x000ea2000c1e1100 */
[----:B0-----:R-:W-:-:S05]  /*0680*/  IMAD.IADD R5, R7, 0x1, R0 ;  /* 0x0000000107057824 */ /* 0x001fca00078e0200 */
        /* <DEDUP_REMOVED lines=10> */
.L_x_10:
[----:B------:R-:W-:Y:S05]  /*0730*/  @!P0 EXIT ;  /* 0x000000000000894d */ /* 0x000fea0003800000 */
[----:B------:R-:W2:Y:S01]  /*0740*/  LDCU.64 UR4, c[0x0][0x380] ;  /* 0x00007000ff0477ac */ /* 0x000ea20008000a00 */
[----:B------:R-:W-:Y:S01]  /*0750*/  IMAD.MOV R6, RZ, RZ, -R6 ;  /* 0x000000ffff067224 */ /* 0x000fe200078e0a06 */
[----:B------:R-:W3:Y:S01]  /*0760*/  LDCU.64 UR8, c[0x0][0x388] ;  /* 0x00007100ff0877ac */ /* 0x000ee20008000a00 */
[----:B--2---:R-:W-:Y:S01]  /*0770*/  IADD3 R2, P0, PT, R0, UR4, RZ ;  /* 0x0000000400027c10 */ /* 0x004fe2000ff1e0ff */
[----:B------:R-:W-:-:S04]  /*0780*/  IMAD.IADD R0, R7, 0x1, R0 ;  /* 0x0000000107007824 */ /* 0x000fc800078e0200 */
[----:B---3--:R-:W-:-:S08]  /*0790*/  IMAD.X R7, RZ, RZ, UR5, P0 ;  /* 0x00000005ff077e24 */ /* 0x008fd000080e06ff */
.L_x_11:
[----:B--2---:R-:W-:-:S06]  /*07a0*/  IMAD.MOV.U32 R3, RZ, RZ, R7 ;  /* 0x000000ffff037224 */ /* 0x004fcc00078e0007 */
[----:B------:R2:W3:Y:S01]  /*07b0*/  LDG.E.U8 R3, desc[UR6][R2.64] ;  /* 0x0000000602037981 */ /* 0x0004e2000c1e1100 */
[----:B01----:R-:W-:Y:S01]  /*07c0*/  IADD3 R4, P0, PT, R0, UR8, RZ ;  /* 0x0000000800047c10 */ /* 0x003fe2000ff1e0ff */
[----:B------:R-:W-:-:S03]  /*07d0*/  VIADD R6, R6, 0x1 ;  /* 0x0000000106067836 */ /* 0x000fc60000000000 */
[C---:B------:R-:W-:Y:S01]  /*07e0*/  LEA.HI.X.SX32 R5, R0.reuse, UR9, 0x1, P0 ;  /* 0x0000000900057c11 */ /* 0x040fe200080f0eff */
[----:B------:R-:W-:Y:S01]  /*07f0*/  VIADD R0, R0, 0x1 ;  /* 0x0000000100007836 */ /* 0x000fe20000000000 */
[----:B------:R-:W-:Y:S02]  /*0800*/  ISETP.NE.AND P0, PT, R6, RZ, PT ;  /* 0x000000ff0600720c */ /* 0x000fe40003f05270 */
[----:B--2---:R-:W-:-:S05]  /*0810*/  IADD3 R2, P1, PT, R2, 0x1, RZ ;  /* 0x0000000102027810 */ /* 0x004fca0007f3e0ff */
[----:B------:R-:W-:Y:S01]  /*0820*/  IMAD.X R7, RZ, RZ, R7, P1 ;  /* 0x000000ffff077224 */ /* 0x000fe200008e0607 */
[----:B---3--:R2:W-:Y:S05]  /*0830*/  STG.E.U8 desc[UR6][R4.64], R3 ;  /* 0x0000000304007986 */ /* 0x0085ea000c101106 */
[----:B------:R-:W-:Y:S05]  /*0840*/  @P0 BRA `(.L_x_11) ;  /* 0xfffffffc00d40947 */ /* 0x000fea000383ffff */
[----:B------:R-:W-:Y:S05]  /*0850*/  EXIT ;  /* 0x000000000000794d */ /* 0x000fea0003800000 */
.L_x_12:
        /* <DEDUP_REMOVED lines=10> */
.L_x_14:


//--------------------- .nv.shared.reserved.0     --------------------------
	.section	.nv.shared.reserved.0,"aw",@nobits
	.weak		__nv_reservedSMEM_offset_0_alias
	.size		__nv_reservedSMEM_offset_0_alias, 0, 64
	.other		__nv_reservedSMEM_offset_0_alias,@"STO_CUDA_RESERVED_SHARED STV_DEFAULT"
__nv_reservedSMEM_offset_0_alias:
	.zero		0
	.zero		64


//--------------------- .nv.constant0._Z9copyStr_bPcS_ii --------------------------
	.section	.nv.constant0._Z9copyStr_bPcS_ii,"a",@progbits
	.sectionflags	@""
	.align	4
.nv.constant0._Z9copyStr_bPcS_ii:
	.zero		920


//--------------------- .nv.constant0._Z9copyStr_aPcS_ii --------------------------
	.section	.nv.constant0._Z9copyStr_aPcS_ii,"a",@progbits
	.sectionflags	@""
	.align	4
.nv.constant0._Z9copyStr_aPcS_ii:
	.zero		920


//--------------------- SYMBOLS --------------------------

	.type		.nv.reservedSmem.offset0,@object
	.size		.nv.reservedSmem.offset0,0x4
